//
// Generated by NVIDIA NVVM Compiler
//
// Compiler Build ID: CL-36424714
// Cuda compilation tools, release 13.0, V13.0.88
// Based on NVVM 20.0.0
//

.version 9.0
.target sm_100
.address_size 64

	// .globl	vecadd_kernel

.visible .entry vecadd_kernel(
	.param .u64 .ptr .align 1 vecadd_kernel_param_0,
	.param .u64 .ptr .align 1 vecadd_kernel_param_1,
	.param .u64 .ptr .align 1 vecadd_kernel_param_2,
	.param .u32 vecadd_kernel_param_3
)
{
	.reg .pred 	%p<2>;
	.reg .b32 	%r<7>;
	.reg .b32 	%f<4>;
	.reg .b64 	%rd<11>;

	ld.param.u64 	%rd1, [vecadd_kernel_param_0];
	ld.param.u64 	%rd2, [vecadd_kernel_param_1];
	ld.param.u64 	%rd3, [vecadd_kernel_param_2];
	ld.param.u32 	%r2, [vecadd_kernel_param_3];
	mov.u32 	%r3, %ntid.x;
	mov.u32 	%r4, %ctaid.x;
	add.s32 	%r5, %r3, %r4;
	mov.u32 	%r6, %tid.x;
	add.s32 	%r1, %r5, %r6;
	setp.ge.s32 	%p1, %r1, %r2;
	@%p1 bra 	$L__BB0_2;
	cvta.to.global.u64 	%rd4, %rd1;
	cvta.to.global.u64 	%rd5, %rd2;
	cvta.to.global.u64 	%rd6, %rd3;
	mul.wide.s32 	%rd7, %r1, 4;
	add.s64 	%rd8, %rd4, %rd7;
	ld.global.f32 	%f1, [%rd8];
	add.s64 	%rd9, %rd5, %rd7;
	ld.global.f32 	%f2, [%rd9];
	add.f32 	%f3, %f1, %f2;
	add.s64 	%rd10, %rd6, %rd7;
	st.global.f32 	[%rd10], %f3;
$L__BB0_2:
	ret;

}


// ===== COMPILED SASS (sm_100) =====

	.target	sm_100

	.elftype	@"ET_EXEC"


//--------------------- .note.nv.tkinfo           --------------------------
	.section	.note.nv.tkinfo,"",@"SHT_NOTE"
	.sectionflags	@"SHF_NOTE_NV_TKINFO"
	.tkinfo
        /*0018*/ 	.word	0x00000002
        /*0030*/ 	.string	""
        /*0030*/ 	.string	"ptxas"
        /*0030*/ 	.string	"Cuda compilation tools, release 13.0, V13.0.88"
        /*0030*/ 	.string	"Build cuda_13.0.r13.0/compiler.36424714_0"
        /*0030*/ 	.string	"-arch sm_100 -m 64 "



//--------------------- .note.nv.cuinfo           --------------------------
	.section	.note.nv.cuinfo,"",@"SHT_NOTE"
	.sectionflags	@"SHF_NOTE_NV_CUINFO"
        /*0018*/ 	.short	0x0002
        /*001a*/ 	.short	0x0064
        /*001c*/ 	.short	0x0082
	.zero		2


//--------------------- .nv.info                  --------------------------
	.section	.nv.info,"",@"SHT_CUDA_INFO"
	.align	4


	//----- nvinfo : EIATTR_REGCOUNT
	.align		4
        /*0000*/ 	.byte	0x04, 0x2f
        /*0002*/ 	.short	(.L_1 - .L_0)
	.align		4
.L_0:
        /*0004*/ 	.word	index@(vecadd_kernel)
        /*0008*/ 	.word	0x0000000c


	//----- nvinfo : EIATTR_FRAME_SIZE
	.align		4
.L_1:
        /*000c*/ 	.byte	0x04, 0x11
        /*000e*/ 	.short	(.L_3 - .L_2)
	.align		4
.L_2:
        /*0010*/ 	.word	index@(vecadd_kernel)
        /*0014*/ 	.word	0x00000000


	//----- nvinfo : EIATTR_MIN_STACK_SIZE
	.align		4
.L_3:
        /*0018*/ 	.byte	0x04, 0x12
        /*001a*/ 	.short	(.L_5 - .L_4)
	.align		4
.L_4:
        /*001c*/ 	.word	index@(vecadd_kernel)
        /*0020*/ 	.word	0x00000000
.L_5:


//--------------------- .nv.compat                --------------------------
	.section	.nv.compat,"",@"SHT_CUDA_COMPAT_INFO"
	.align	4
        /*0000*/ 	.byte	0x02, 0x09, 0x00, 0x00, 0x02, 0x02, 0x01, 0x00, 0x02, 0x05, 0x05, 0x00, 0x03, 0x07, 0x01, 0x01
        /*0010*/ 	.byte	0x02, 0x03, 0x00, 0x00, 0x02, 0x06, 0x01, 0x00, 0x04, 0x0b, 0x08, 0x00, 0x09, 0x00, 0x00, 0x00
        /*0020*/ 	.byte	0x00, 0x00, 0x00, 0x00


//--------------------- .nv.info.vecadd_kernel    --------------------------
	.section	.nv.info.vecadd_kernel,"",@"SHT_CUDA_INFO"
	.sectionflags	@""
	.align	4


	//----- nvinfo : EIATTR_CUDA_API_VERSION
	.align		4
        /*0000*/ 	.byte	0x04, 0x37
        /*0002*/ 	.short	(.L_7 - .L_6)
.L_6:
        /*0004*/ 	.word	0x00000082


	//----- nvinfo : EIATTR_KPARAM_INFO
	.align		4
.L_7:
        /*0008*/ 	.byte	0x04, 0x17
        /*000a*/ 	.short	(.L_9 - .L_8)
.L_8:
        /*000c*/ 	.word	0x00000000
        /*0010*/ 	.short	0x0003
        /*0012*/ 	.short	0x0018
        /*0014*/ 	.byte	0x00, 0xf0, 0x11, 0x00


	//----- nvinfo : EIATTR_KPARAM_INFO
	.align		4
.L_9:
        /*0018*/ 	.byte	0x04, 0x17
        /*001a*/ 	.short	(.L_11 - .L_10)
.L_10:
        /*001c*/ 	.word	0x00000000
        /*0020*/ 	.short	0x0002
        /*0022*/ 	.short	0x0010
        /*0024*/ 	.byte	0x00, 0xf5, 0x21, 0x00


	//----- nvinfo : EIATTR_KPARAM_INFO
	.align		4
.L_11:
        /*0028*/ 	.byte	0x04, 0x17
        /*002a*/ 	.short	(.L_13 - .L_12)
.L_12:
        /*002c*/ 	.word	0x00000000
        /*0030*/ 	.short	0x0001
        /*0032*/ 	.short	0x0008
        /*0034*/ 	.byte	0x00, 0xf5, 0x21, 0x00


	//----- nvinfo : EIATTR_KPARAM_INFO
	.align		4
.L_13:
        /*0038*/ 	.byte	0x04, 0x17
        /*003a*/ 	.short	(.L_15 - .L_14)
.L_14:
        /*003c*/ 	.word	0x00000000
        /*0040*/ 	.short	0x0000
        /*0042*/ 	.short	0x0000
        /*0044*/ 	.byte	0x00, 0xf5, 0x21, 0x00


	//----- nvinfo : EIATTR_SPARSE_MMA_MASK
	.align		4
.L_15:
        /*0048*/ 	.byte	0x03, 0x50
        /*004a*/ 	.short	0x0000


	//----- nvinfo : EIATTR_MAXREG_COUNT
	.align		4
        /*004c*/ 	.byte	0x03, 0x1b
        /*004e*/ 	.short	0x00ff


	//----- nvinfo : EIATTR_MERCURY_ISA_VERSION
	.align		4
        /*0050*/ 	.byte	0x03, 0x5f
        /*0052*/ 	.short	0x0101


	//----- nvinfo : EIATTR_VRC_CTA_INIT_COUNT
	.align		4
        /*0054*/ 	.byte	0x02, 0x4a
	.zero		1
	.zero		1


	//----- nvinfo : EIATTR_EXIT_INSTR_OFFSETS
	.align		4
        /*0058*/ 	.byte	0x04, 0x1c
        /*005a*/ 	.short	(.L_17 - .L_16)


	//   ....[0]....
.L_16:
        /*005c*/ 	.word	0x00000070


	//   ....[1]....
        /*0060*/ 	.word	0x00000130


	//----- nvinfo : EIATTR_CBANK_PARAM_SIZE
	.align		4
.L_17:
        /*0064*/ 	.byte	0x03, 0x19
        /*0066*/ 	.short	0x001c


	//----- nvinfo : EIATTR_PARAM_CBANK
	.align		4
        /*0068*/ 	.byte	0x04, 0x0a
        /*006a*/ 	.short	(.L_19 - .L_18)
	.align		4
.L_18:
        /*006c*/ 	.word	index@(.nv.constant0.vecadd_kernel)
        /*0070*/ 	.short	0x0380
        /*0072*/ 	.short	0x001c


	//----- nvinfo : EIATTR_SW_WAR
	.align		4
.L_19:
        /*0074*/ 	.byte	0x04, 0x36
        /*0076*/ 	.short	(.L_21 - .L_20)
.L_20:
        /*0078*/ 	.word	0x00000008
.L_21:


//--------------------- .nv.callgraph             --------------------------
	.section	.nv.callgraph,"",@"SHT_CUDA_CALLGRAPH"
	.align	4
	.sectionentsize	8
	.align		4
        /*0000*/ 	.word	0x00000000
	.align		4
        /*0004*/ 	.word	0xffffffff
	.align		4
        /*0008*/ 	.word	0x00000000
	.align		4
        /*000c*/ 	.word	0xfffffffe
	.align		4
        /*0010*/ 	.word	0x00000000
	.align		4
        /*0014*/ 	.word	0xfffffffd
	.align		4
        /*0018*/ 	.word	0x00000000
	.align		4
        /*001c*/ 	.word	0xfffffffc


//--------------------- .text.vecadd_kernel       --------------------------
	.section	.text.vecadd_kernel,"ax",@progbits
	.align	128
        .global         vecadd_kernel
        .type           vecadd_kernel,@function
        .size           vecadd_kernel,(.L_x_1 - vecadd_kernel)
        .other          vecadd_kernel,@"STO_CUDA_ENTRY STV_DEFAULT"
vecadd_kernel:
.text.vecadd_kernel:
[----:B------:R-:W-:Y:S01]  /*0000*/  LDC R1, c[0x0][0x37c] ;  /* 0x0000df00ff017b82 */ /* 0x000fe20000000800 */
[----:B------:R-:W0:Y:S01]  /*0010*/  S2R R9, SR_CTAID.X ;  /* 0x0000000000097919 */ /* 0x000e220000002500 */
[----:B------:R-:W0:Y:S01]  /*0020*/  LDCU UR4, c[0x0][0x360] ;  /* 0x00006c00ff0477ac */ /* 0x000e220008000800 */
[----:B------:R-:W0:Y:S01]  /*0030*/  S2R R0, SR_TID.X ;  /* 0x0000000000007919 */ /* 0x000e220000002100 */
[----:B------:R-:W1:Y:S01]  /*0040*/  LDCU UR5, c[0x0][0x398] ;  /* 0x00007300ff0577ac */ /* 0x000e620008000800 */
[----:B0-----:R-:W-:-:S04]  /*0050*/  IADD3 R9, PT, PT, R0, UR4, R9 ;  /* 0x0000000400097c10 */ /* 0x001fc8000fffe009 */
[----:B-1----:R-:W-:-:S13]  /*0060*/  ISETP.GE.AND P0, PT, R9, UR5, PT ;  /* 0x0000000509007c0c */ /* 0x002fda000bf06270 */
[----:B------:R-:W-:Y:S05]  /*0070*/  @P0 EXIT ;  /* 0x000000000000094d */ /* 0x000fea0003800000 */
[----:B------:R-:W0:Y:S01]  /*0080*/  LDC.64 R2, c[0x0][0x380] ;  /* 0x0000e000ff027b82 */ /* 0x000e220000000a00 */
[----:B------:R-:W1:Y:S07]  /*0090*/  LDCU.64 UR4, c[0x0][0x358] ;  /* 0x00006b00ff0477ac */ /* 0x000e6e0008000a00 */
[----:B------:R-:W2:Y:S08]  /*00a0*/  LDC.64 R4, c[0x0][0x388] ;  /* 0x0000e200ff047b82 */ /* 0x000eb00000000a00 */
[----:B------:R-:W3:Y:S01]  /*00b0*/  LDC.64 R6, c[0x0][0x390] ;  /* 0x0000e400ff067b82 */ /* 0x000ee20000000a00 */
[----:B0-----:R-:W-:-:S06]  /*00c0*/  IMAD.WIDE R2, R9, 0x4, R2 ;  /* 0x0000000409027825 */ /* 0x001fcc00078e0202 */
[----:B-1----:R-:W4:Y:S01]  /*00d0*/  LDG.E R2, desc[UR4][R2.64] ;  /* 0x0000000402027981 */ /* 0x002f22000c1e1900 */
[----:B--2---:R-:W-:-:S06]  /*00e0*/  IMAD.WIDE R4, R9, 0x4, R4 ;  /* 0x0000000409047825 */ /* 0x004fcc00078e0204 */
[----:B------:R-:W4:Y:S01]  /*00f0*/  LDG.E R5, desc[UR4][R4.64] ;  /* 0x0000000404057981 */ /* 0x000f22000c1e1900 */
[----:B---3--:R-:W-:-:S04]  /*0100*/  IMAD.WIDE R6, R9, 0x4, R6 ;  /* 0x0000000409067825 */ /* 0x008fc800078e0206 */
[----:B----4-:R-:W-:-:S05]  /*0110*/  FADD R9, R2, R5 ;  /* 0x0000000502097221 */ /* 0x010fca0000000000 */
[----:B------:R-:W-:Y:S01]  /*0120*/  STG.E desc[UR4][R6.64], R9 ;  /* 0x0000000906007986 */ /* 0x000fe2000c101904 */
[----:B------:R-:W-:Y:S05]  /*0130*/  EXIT ;  /* 0x000000000000794d */ /* 0x000fea0003800000 */
.L_x_0:
[----:B------:R-:W-:-:S00]  /*0140*/  BRA `(.L_x_0) ;  /* 0xfffffffc00fc7947 */ /* 0x000fc0000383ffff */
[----:B------:R-:W-:-:S00]  /*0150*/  NOP ;  /* 0x0000000000007918 */ /* 0x000fc00000000000 */
        /* <DEDUP_REMOVED lines=10> */
.L_x_1:


//--------------------- .nv.shared.reserved.0     --------------------------
	.section	.nv.shared.reserved.0,"aw",@nobits
	.weak		__nv_reservedSMEM_offset_0_alias
	.size		__nv_reservedSMEM_offset_0_alias, 0, 64
	.other		__nv_reservedSMEM_offset_0_alias,@"STO_CUDA_RESERVED_SHARED STV_DEFAULT"
__nv_reservedSMEM_offset_0_alias:
	.zero		0
	.zero		64


//--------------------- .nv.constant0.vecadd_kernel --------------------------
	.section	.nv.constant0.vecadd_kernel,"a",@progbits
	.sectionflags	@""
	.align	4
.nv.constant0.vecadd_kernel:
	.zero		924


//--------------------- SYMBOLS --------------------------

	.type		.nv.reservedSmem.offset0,@object
	.size		.nv.reservedSmem.offset0,0x4
